//
// Generated by NVIDIA NVVM Compiler
//
// Compiler Build ID: CL-36424714
// Cuda compilation tools, release 13.0, V13.0.88
// Based on NVVM 20.0.0
//

.version 9.0
.target sm_100
.address_size 64

	// .globl	_Z19newtonRaphsonKernelPfS_fi

.visible .entry _Z19newtonRaphsonKernelPfS_fi(
	.param .u64 .ptr .align 1 _Z19newtonRaphsonKernelPfS_fi_param_0,
	.param .u64 .ptr .align 1 _Z19newtonRaphsonKernelPfS_fi_param_1,
	.param .f32 _Z19newtonRaphsonKernelPfS_fi_param_2,
	.param .u32 _Z19newtonRaphsonKernelPfS_fi_param_3
)
{
	.reg .pred 	%p<8>;
	.reg .b32 	%r<10>;
	.reg .b32 	%f<25>;
	.reg .b64 	%rd<9>;

	ld.param.u64 	%rd2, [_Z19newtonRaphsonKernelPfS_fi_param_0];
	ld.param.u64 	%rd1, [_Z19newtonRaphsonKernelPfS_fi_param_1];
	ld.param.f32 	%f7, [_Z19newtonRaphsonKernelPfS_fi_param_2];
	ld.param.u32 	%r4, [_Z19newtonRaphsonKernelPfS_fi_param_3];
	cvta.to.global.u64 	%rd3, %rd2;
	mov.u32 	%r5, %ctaid.x;
	mov.u32 	%r6, %ntid.x;
	mov.u32 	%r7, %tid.x;
	mad.lo.s32 	%r1, %r5, %r6, %r7;
	mul.wide.s32 	%rd4, %r1, 4;
	add.s64 	%rd5, %rd3, %rd4;
	ld.global.f32 	%f24, [%rd5];
	add.f32 	%f8, %f7, 0f3F800000;
	setp.leu.f32 	%p1, %f8, %f7;
	setp.lt.s32 	%p2, %r4, 1;
	or.pred  	%p3, %p1, %p2;
	@%p3 bra 	$L__BB0_4;
	mov.b32 	%r9, 0;
$L__BB0_2:
	mul.f32 	%f9, %f24, 0f40400000;
	mul.f32 	%f10, %f24, %f9;
	mul.f32 	%f3, %f24, 0f40800000;
	sub.f32 	%f11, %f10, %f3;
	add.f32 	%f4, %f11, 0f40800000;
	abs.f32 	%f12, %f4;
	setp.lt.f32 	%p4, %f12, 0f2EDBE6FF;
	@%p4 bra 	$L__BB0_4;
	mul.f32 	%f13, %f24, %f24;
	mul.f32 	%f14, %f24, %f13;
	add.f32 	%f15, %f24, %f24;
	mul.f32 	%f16, %f24, %f15;
	sub.f32 	%f17, %f14, %f16;
	add.f32 	%f18, %f3, %f17;
	add.f32 	%f19, %f18, 0fC1000000;
	div.rn.f32 	%f20, %f19, %f4;
	sub.f32 	%f5, %f24, %f20;
	sub.f32 	%f21, %f5, %f24;
	abs.f32 	%f22, %f21;
	add.s32 	%r9, %r9, 1;
	setp.gt.f32 	%p5, %f22, %f7;
	setp.lt.s32 	%p6, %r9, %r4;
	and.pred  	%p7, %p5, %p6;
	mov.f32 	%f24, %f5;
	@%p7 bra 	$L__BB0_2;
$L__BB0_4:
	cvta.to.global.u64 	%rd6, %rd1;
	add.s64 	%rd8, %rd6, %rd4;
	st.global.f32 	[%rd8], %f24;
	ret;

}
	// .globl	_Z20newtonRaphsonGenericPfS_fi12FunctionPair
.visible .entry _Z20newtonRaphsonGenericPfS_fi12FunctionPair(
	.param .u64 .ptr .align 1 _Z20newtonRaphsonGenericPfS_fi12FunctionPair_param_0,
	.param .u64 .ptr .align 1 _Z20newtonRaphsonGenericPfS_fi12FunctionPair_param_1,
	.param .f32 _Z20newtonRaphsonGenericPfS_fi12FunctionPair_param_2,
	.param .u32 _Z20newtonRaphsonGenericPfS_fi12FunctionPair_param_3,
	.param .align 8 .b8 _Z20newtonRaphsonGenericPfS_fi12FunctionPair_param_4[16]
)
{
	.reg .pred 	%p<8>;
	.reg .b32 	%r<10>;
	.reg .b32 	%f<17>;
	.reg .b64 	%rd<11>;

	ld.param.u64 	%rd1, [_Z20newtonRaphsonGenericPfS_fi12FunctionPair_param_4];
	ld.param.u64 	%rd2, [_Z20newtonRaphsonGenericPfS_fi12FunctionPair_param_4+8];
	ld.param.u64 	%rd4, [_Z20newtonRaphsonGenericPfS_fi12FunctionPair_param_0];
	ld.param.u64 	%rd3, [_Z20newtonRaphsonGenericPfS_fi12FunctionPair_param_1];
	ld.param.f32 	%f7, [_Z20newtonRaphsonGenericPfS_fi12FunctionPair_param_2];
	ld.param.u32 	%r4, [_Z20newtonRaphsonGenericPfS_fi12FunctionPair_param_3];
	cvta.to.global.u64 	%rd5, %rd4;
	mov.u32 	%r5, %ctaid.x;
	mov.u32 	%r6, %ntid.x;
	mov.u32 	%r7, %tid.x;
	mad.lo.s32 	%r1, %r5, %r6, %r7;
	mul.wide.s32 	%rd6, %r1, 4;
	add.s64 	%rd7, %rd5, %rd6;
	ld.global.f32 	%f16, [%rd7];
	add.f32 	%f8, %f7, 0f3F800000;
	setp.leu.f32 	%p1, %f8, %f7;
	setp.lt.s32 	%p2, %r4, 1;
	or.pred  	%p3, %p1, %p2;
	@%p3 bra 	$L__BB1_4;
	mov.b32 	%r9, 0;
$L__BB1_2:
	{ // callseq 0, 0
	.param .b32 param0;
	st.param.f32 	[param0], %f16;
	.param .b32 retval0;
	prototype_0 : .callprototype (.param .b32 _) _ (.param .b32 _);
	call (retval0), 
	%rd1, 
	(
	param0
	)
	, prototype_0;
	ld.param.f32 	%f9, [retval0];
	} // callseq 0
	{ // callseq 1, 0
	.param .b32 param0;
	st.param.f32 	[param0], %f16;
	.param .b32 retval0;
	prototype_1 : .callprototype (.param .b32 _) _ (.param .b32 _);
	call (retval0), 
	%rd2, 
	(
	param0
	)
	, prototype_1;
	ld.param.f32 	%f10, [retval0];
	} // callseq 1
	abs.f32 	%f11, %f10;
	setp.lt.f32 	%p4, %f11, 0f2EDBE6FF;
	@%p4 bra 	$L__BB1_4;
	div.rn.f32 	%f12, %f9, %f10;
	sub.f32 	%f5, %f16, %f12;
	sub.f32 	%f13, %f5, %f16;
	abs.f32 	%f14, %f13;
	add.s32 	%r9, %r9, 1;
	setp.gt.f32 	%p5, %f14, %f7;
	setp.lt.s32 	%p6, %r9, %r4;
	and.pred  	%p7, %p5, %p6;
	mov.f32 	%f16, %f5;
	@%p7 bra 	$L__BB1_2;
$L__BB1_4:
	cvta.to.global.u64 	%rd8, %rd3;
	add.s64 	%rd10, %rd8, %rd6;
	st.global.f32 	[%rd10], %f16;
	ret;

}


// ===== COMPILED SASS (sm_100) =====

	.target	sm_100

	.elftype	@"ET_EXEC"


//--------------------- .note.nv.tkinfo           --------------------------
	.section	.note.nv.tkinfo,"",@"SHT_NOTE"
	.sectionflags	@"SHF_NOTE_NV_TKINFO"
	.tkinfo
        /*0018*/ 	.word	0x00000002
        /*0030*/ 	.string	""
        /*0030*/ 	.string	"ptxas"
        /*0030*/ 	.string	"Cuda compilation tools, release 13.0, V13.0.88"
        /*0030*/ 	.string	"Build cuda_13.0.r13.0/compiler.36424714_0"
        /*0030*/ 	.string	"-arch sm_100 -m 64 "



//--------------------- .note.nv.cuinfo           --------------------------
	.section	.note.nv.cuinfo,"",@"SHT_NOTE"
	.sectionflags	@"SHF_NOTE_NV_CUINFO"
        /*0018*/ 	.short	0x0002
        /*001a*/ 	.short	0x0064
        /*001c*/ 	.short	0x0082
	.zero		2


//--------------------- .nv.info                  --------------------------
	.section	.nv.info,"",@"SHT_CUDA_INFO"
	.align	4


	//----- nvinfo : EIATTR_REGCOUNT
	.align		4
        /*0000*/ 	.byte	0x04, 0x2f
        /*0002*/ 	.short	(.L_1 - .L_0)
	.align		4
.L_0:
        /*0004*/ 	.word	index@(_Z19newtonRaphsonKernelPfS_fi)
        /*0008*/ 	.word	0x00000011


	//----- nvinfo : EIATTR_FRAME_SIZE
	.align		4
.L_1:
        /*000c*/ 	.byte	0x04, 0x11
        /*000e*/ 	.short	(.L_3 - .L_2)
	.align		4
.L_2:
        /*0010*/ 	.word	index@($__internal_1_$__cuda_sm3x_div_rn_noftz_f32_slowpath)
        /*0014*/ 	.word	0x00000000


	//----- nvinfo : EIATTR_FRAME_SIZE
	.align		4
.L_3:
        /*0018*/ 	.byte	0x04, 0x11
        /*001a*/ 	.short	(.L_5 - .L_4)
	.align		4
.L_4:
        /*001c*/ 	.word	index@(_Z19newtonRaphsonKernelPfS_fi)
        /*0020*/ 	.word	0x00000000


	//----- nvinfo : EIATTR_REGCOUNT
	.align		4
.L_5:
        /*0024*/ 	.byte	0x04, 0x2f
        /*0026*/ 	.short	(.L_7 - .L_6)
	.align		4
.L_6:
        /*0028*/ 	.word	index@(_Z20newtonRaphsonGenericPfS_fi12FunctionPair)
        /*002c*/ 	.word	0x0000001c


	//----- nvinfo : EIATTR_FRAME_SIZE
	.align		4
.L_7:
        /*0030*/ 	.byte	0x04, 0x11
        /*0032*/ 	.short	(.L_9 - .L_8)
	.align		4
.L_8:
        /*0034*/ 	.word	index@($__internal_0_$__cuda_sm3x_div_rn_noftz_f32_slowpath)
        /*0038*/ 	.word	0x00000000


	//----- nvinfo : EIATTR_FRAME_SIZE
	.align		4
.L_9:
        /*003c*/ 	.byte	0x04, 0x11
        /*003e*/ 	.short	(.L_11 - .L_10)
	.align		4
.L_10:
        /*0040*/ 	.word	index@(_Z20newtonRaphsonGenericPfS_fi12FunctionPair)
        /*0044*/ 	.word	0x00000000


	//----- nvinfo : EIATTR_MIN_STACK_SIZE
	.align		4
.L_11:
        /*0048*/ 	.byte	0x04, 0x12
        /*004a*/ 	.short	(.L_13 - .L_12)
	.align		4
.L_12:
        /*004c*/ 	.word	index@(_Z20newtonRaphsonGenericPfS_fi12FunctionPair)
        /*0050*/ 	.word	0x00000000


	//----- nvinfo : EIATTR_MIN_STACK_SIZE
	.align		4
.L_13:
        /*0054*/ 	.byte	0x04, 0x12
        /*0056*/ 	.short	(.L_15 - .L_14)
	.align		4
.L_14:
        /*0058*/ 	.word	index@(_Z19newtonRaphsonKernelPfS_fi)
        /*005c*/ 	.word	0x00000000
.L_15:


//--------------------- .nv.compat                --------------------------
	.section	.nv.compat,"",@"SHT_CUDA_COMPAT_INFO"
	.align	4
        /*0000*/ 	.byte	0x02, 0x09, 0x00, 0x00, 0x02, 0x02, 0x01, 0x00, 0x02, 0x05, 0x05, 0x00, 0x03, 0x07, 0x01, 0x01
        /*0010*/ 	.byte	0x02, 0x03, 0x00, 0x00, 0x02, 0x06, 0x01, 0x00, 0x04, 0x0b, 0x08, 0x00, 0x01, 0x00, 0x00, 0x00
        /*0020*/ 	.byte	0x00, 0x00, 0x00, 0x00


//--------------------- .nv.info._Z20newtonRaphsonGenericPfS_fi12FunctionPair --------------------------
	.section	.nv.info._Z20newtonRaphsonGenericPfS_fi12FunctionPair,"",@"SHT_CUDA_INFO"
	.sectionflags	@""
	.align	4


	//----- nvinfo : EIATTR_CUDA_API_VERSION
	.align		4
        /*0000*/ 	.byte	0x04, 0x37
        /*0002*/ 	.short	(.L_17 - .L_16)
.L_16:
        /*0004*/ 	.word	0x00000082


	//----- nvinfo : EIATTR_KPARAM_INFO
	.align		4
.L_17:
        /*0008*/ 	.byte	0x04, 0x17
        /*000a*/ 	.short	(.L_19 - .L_18)
.L_18:
        /*000c*/ 	.word	0x00000000
        /*0010*/ 	.short	0x0004
        /*0012*/ 	.short	0x0018
        /*0014*/ 	.byte	0x00, 0xf0, 0x41, 0x00


	//----- nvinfo : EIATTR_KPARAM_INFO
	.align		4
.L_19:
        /*0018*/ 	.byte	0x04, 0x17
        /*001a*/ 	.short	(.L_21 - .L_20)
.L_20:
        /*001c*/ 	.word	0x00000000
        /*0020*/ 	.short	0x0003
        /*0022*/ 	.short	0x0014
        /*0024*/ 	.byte	0x00, 0xf0, 0x11, 0x00


	//----- nvinfo : EIATTR_KPARAM_INFO
	.align		4
.L_21:
        /*0028*/ 	.byte	0x04, 0x17
        /*002a*/ 	.short	(.L_23 - .L_22)
.L_22:
        /*002c*/ 	.word	0x00000000
        /*0030*/ 	.short	0x0002
        /*0032*/ 	.short	0x0010
        /*0034*/ 	.byte	0x00, 0xf0, 0x11, 0x00


	//----- nvinfo : EIATTR_KPARAM_INFO
	.align		4
.L_23:
        /*0038*/ 	.byte	0x04, 0x17
        /*003a*/ 	.short	(.L_25 - .L_24)
.L_24:
        /*003c*/ 	.word	0x00000000
        /*0040*/ 	.short	0x0001
        /*0042*/ 	.short	0x0008
        /*0044*/ 	.byte	0x00, 0xf5, 0x21, 0x00


	//----- nvinfo : EIATTR_KPARAM_INFO
	.align		4
.L_25:
        /*0048*/ 	.byte	0x04, 0x17
        /*004a*/ 	.short	(.L_27 - .L_26)
.L_26:
        /*004c*/ 	.word	0x00000000
        /*0050*/ 	.short	0x0000
        /*0052*/ 	.short	0x0000
        /*0054*/ 	.byte	0x00, 0xf5, 0x21, 0x00


	//----- nvinfo : EIATTR_SPARSE_MMA_MASK
	.align		4
.L_27:
        /*0058*/ 	.byte	0x03, 0x50
        /*005a*/ 	.short	0x0000


	//----- nvinfo : EIATTR_MAXREG_COUNT
	.align		4
        /*005c*/ 	.byte	0x03, 0x1b
        /*005e*/ 	.short	0x00ff


	//----- nvinfo : EIATTR_MERCURY_ISA_VERSION
	.align		4
        /*0060*/ 	.byte	0x03, 0x5f
        /*0062*/ 	.short	0x0101


	//----- nvinfo : EIATTR_VRC_CTA_INIT_COUNT
	.align		4
        /*0064*/ 	.byte	0x02, 0x4a
	.zero		1
	.zero		1


	//----- nvinfo : EIATTR_EXIT_INSTR_OFFSETS
	.align		4
        /*0068*/ 	.byte	0x04, 0x1c
        /*006a*/ 	.short	(.L_29 - .L_28)


	//   ....[0]....
.L_28:
        /*006c*/ 	.word	0x00000350


	//----- nvinfo : EIATTR_CRS_STACK_SIZE
	.align		4
.L_29:
        /*0070*/ 	.byte	0x04, 0x1e
        /*0072*/ 	.short	(.L_31 - .L_30)
.L_30:
        /*0074*/ 	.word	0x00000000


	//----- nvinfo : EIATTR_CBANK_PARAM_SIZE
	.align		4
.L_31:
        /*0078*/ 	.byte	0x03, 0x19
        /*007a*/ 	.short	0x0028


	//----- nvinfo : EIATTR_PARAM_CBANK
	.align		4
        /*007c*/ 	.byte	0x04, 0x0a
        /*007e*/ 	.short	(.L_33 - .L_32)
	.align		4
.L_32:
        /*0080*/ 	.word	index@(.nv.constant0._Z20newtonRaphsonGenericPfS_fi12FunctionPair)
        /*0084*/ 	.short	0x0380
        /*0086*/ 	.short	0x0028


	//----- nvinfo : EIATTR_SW_WAR
	.align		4
.L_33:
        /*0088*/ 	.byte	0x04, 0x36
        /*008a*/ 	.short	(.L_35 - .L_34)
.L_34:
        /*008c*/ 	.word	0x00000008
.L_35:


//--------------------- .nv.info._Z19newtonRaphsonKernelPfS_fi --------------------------
	.section	.nv.info._Z19newtonRaphsonKernelPfS_fi,"",@"SHT_CUDA_INFO"
	.sectionflags	@""
	.align	4


	//----- nvinfo : EIATTR_CUDA_API_VERSION
	.align		4
        /*0000*/ 	.byte	0x04, 0x37
        /*0002*/ 	.short	(.L_37 - .L_36)
.L_36:
        /*0004*/ 	.word	0x00000082


	//----- nvinfo : EIATTR_KPARAM_INFO
	.align		4
.L_37:
        /*0008*/ 	.byte	0x04, 0x17
        /*000a*/ 	.short	(.L_39 - .L_38)
.L_38:
        /*000c*/ 	.word	0x00000000
        /*0010*/ 	.short	0x0003
        /*0012*/ 	.short	0x0014
        /*0014*/ 	.byte	0x00, 0xf0, 0x11, 0x00


	//----- nvinfo : EIATTR_KPARAM_INFO
	.align		4
.L_39:
        /*0018*/ 	.byte	0x04, 0x17
        /*001a*/ 	.short	(.L_41 - .L_40)
.L_40:
        /*001c*/ 	.word	0x00000000
        /*0020*/ 	.short	0x0002
        /*0022*/ 	.short	0x0010
        /*0024*/ 	.byte	0x00, 0xf0, 0x11, 0x00


	//----- nvinfo : EIATTR_KPARAM_INFO
	.align		4
.L_41:
        /*0028*/ 	.byte	0x04, 0x17
        /*002a*/ 	.short	(.L_43 - .L_42)
.L_42:
        /*002c*/ 	.word	0x00000000
        /*0030*/ 	.short	0x0001
        /*0032*/ 	.short	0x0008
        /*0034*/ 	.byte	0x00, 0xf5, 0x21, 0x00


	//----- nvinfo : EIATTR_KPARAM_INFO
	.align		4
.L_43:
        /*0038*/ 	.byte	0x04, 0x17
        /*003a*/ 	.short	(.L_45 - .L_44)
.L_44:
        /*003c*/ 	.word	0x00000000
        /*0040*/ 	.short	0x0000
        /*0042*/ 	.short	0x0000
        /*0044*/ 	.byte	0x00, 0xf5, 0x21, 0x00


	//----- nvinfo : EIATTR_SPARSE_MMA_MASK
	.align		4
.L_45:
        /*0048*/ 	.byte	0x03, 0x50
        /*004a*/ 	.short	0x0000


	//----- nvinfo : EIATTR_MAXREG_COUNT
	.align		4
        /*004c*/ 	.byte	0x03, 0x1b
        /*004e*/ 	.short	0x00ff


	//----- nvinfo : EIATTR_MERCURY_ISA_VERSION
	.align		4
        /*0050*/ 	.byte	0x03, 0x5f
        /*0052*/ 	.short	0x0101


	//----- nvinfo : EIATTR_VRC_CTA_INIT_COUNT
	.align		4
        /*0054*/ 	.byte	0x02, 0x4a
	.zero		1
	.zero		1


	//----- nvinfo : EIATTR_EXIT_INSTR_OFFSETS
	.align		4
        /*0058*/ 	.byte	0x04, 0x1c
        /*005a*/ 	.short	(.L_47 - .L_46)


	//   ....[0]....
.L_46:
        /*005c*/ 	.word	0x00000350


	//----- nvinfo : EIATTR_CRS_STACK_SIZE
	.align		4
.L_47:
        /*0060*/ 	.byte	0x04, 0x1e
        /*0062*/ 	.short	(.L_49 - .L_48)
.L_48:
        /*0064*/ 	.word	0x00000000


	//----- nvinfo : EIATTR_CBANK_PARAM_SIZE
	.align		4
.L_49:
        /*0068*/ 	.byte	0x03, 0x19
        /*006a*/ 	.short	0x0018


	//----- nvinfo : EIATTR_PARAM_CBANK
	.align		4
        /*006c*/ 	.byte	0x04, 0x0a
        /*006e*/ 	.short	(.L_51 - .L_50)
	.align		4
.L_50:
        /*0070*/ 	.word	index@(.nv.constant0._Z19newtonRaphsonKernelPfS_fi)
        /*0074*/ 	.short	0x0380
        /*0076*/ 	.short	0x0018


	//----- nvinfo : EIATTR_SW_WAR
	.align		4
.L_51:
        /*0078*/ 	.byte	0x04, 0x36
        /*007a*/ 	.short	(.L_53 - .L_52)
.L_52:
        /*007c*/ 	.word	0x00000008
.L_53:


//--------------------- .nv.callgraph             --------------------------
	.section	.nv.callgraph,"",@"SHT_CUDA_CALLGRAPH"
	.align	4
	.sectionentsize	8
	.align		4
        /*0000*/ 	.word	0x00000000
	.align		4
        /*0004*/ 	.word	0xffffffff
	.align		4
        /*0008*/ 	.word	0x00000000
	.align		4
        /*000c*/ 	.word	0xfffffffe
	.align		4
        /*0010*/ 	.word	0x00000000
	.align		4
        /*0014*/ 	.word	0xfffffffd
	.align		4
        /*0018*/ 	.word	0x00000000
	.align		4
        /*001c*/ 	.word	0xfffffffc


//--------------------- .text._Z20newtonRaphsonGenericPfS_fi12FunctionPair --------------------------
	.section	.text._Z20newtonRaphsonGenericPfS_fi12FunctionPair,"ax",@progbits
	.align	128
        .global         _Z20newtonRaphsonGenericPfS_fi12FunctionPair
        .type           _Z20newtonRaphsonGenericPfS_fi12FunctionPair,@function
        .size           _Z20newtonRaphsonGenericPfS_fi12FunctionPair,(.L_x_34 - _Z20newtonRaphsonGenericPfS_fi12FunctionPair)
        .other          _Z20newtonRaphsonGenericPfS_fi12FunctionPair,@"STO_CUDA_ENTRY STV_DEFAULT"
_Z20newtonRaphsonGenericPfS_fi12FunctionPair:
.text._Z20newtonRaphsonGenericPfS_fi12FunctionPair:
[----:B------:R-:W-:Y:S01]  /*0000*/  LDC R1, c[0x0][0x37c] ;  /* 0x0000df00ff017b82 */ /* 0x000fe20000000800 */
[----:B------:R-:W0:Y:S07]  /*0010*/  S2R R5, SR_TID.X ;  /* 0x0000000000057919 */ /* 0x000e2e0000002100 */
[----:B------:R-:W0:Y:S01]  /*0020*/  S2UR UR4, SR_CTAID.X ;  /* 0x00000000000479c3 */ /* 0x000e220000002500 */
[----:B------:R-:W1:Y:S07]  /*0030*/  LDCU.64 UR36, c[0x0][0x358] ;  /* 0x00006b00ff2477ac */ /* 0x000e6e0008000a00 */
[----:B------:R-:W0:Y:S08]  /*0040*/  LDC R18, c[0x0][0x360] ;  /* 0x0000d800ff127b82 */ /* 0x000e300000000800 */
[----:B------:R-:W2:Y:S08]  /*0050*/  LDC.64 R2, c[0x0][0x380] ;  /* 0x0000e000ff027b82 */ /* 0x000eb00000000a00 */
[----:B------:R-:W3:Y:S01]  /*0060*/  LDC.64 R6, c[0x0][0x390] ;  /* 0x0000e400ff067b82 */ /* 0x000ee20000000a00 */
[----:B0-----:R-:W-:-:S04]  /*0070*/  IMAD R18, R18, UR4, R5 ;  /* 0x0000000412127c24 */ /* 0x001fc8000f8e0205 */
[----:B--2---:R-:W-:-:S05]  /*0080*/  IMAD.WIDE R2, R18, 0x4, R2 ;  /* 0x0000000412027825 */ /* 0x004fca00078e0202 */
[----:B-1----:R0:W5:Y:S01]  /*0090*/  LDG.E R17, desc[UR36][R2.64] ;  /* 0x0000002402117981 */ /* 0x002162000c1e1900 */
[----:B---3--:R-:W-:Y:S01]  /*00a0*/  FADD R5, R6, 1 ;  /* 0x3f80000006057421 */ /* 0x008fe20000000000 */
[----:B------:R-:W-:-:S04]  /*00b0*/  ISETP.GE.AND P0, PT, R7, 0x1, PT ;  /* 0x000000010700780c */ /* 0x000fc80003f06270 */
[----:B------:R-:W-:-:S13]  /*00c0*/  FSETP.LEU.OR P0, PT, R5, R6, !P0 ;  /* 0x000000060500720b */ /* 0x000fda000470b400 */
[----:B0-----:R-:W-:Y:S05]  /*00d0*/  @P0 BRA `(.L_x_0) ;  /* 0x0000000000900947 */ /* 0x001fea0003800000 */
[----:B------:R-:W0:Y:S01]  /*00e0*/  LDC.64 R24, c[0x0][0x398] ;  /* 0x0000e600ff187b82 */ /* 0x000e220000000a00 */
[----:B------:R-:W-:Y:S01]  /*00f0*/  BSSY.RECONVERGENT B6, `(.L_x_0) ;  /* 0x0000022000067945 */ /* 0x000fe20003800200 */
[----:B------:R-:W-:Y:S01]  /*0100*/  IMAD.MOV.U32 R16, RZ, RZ, RZ ;  /* 0x000000ffff107224 */ /* 0x000fe200078e00ff */
[----:B------:R-:W1:Y:S05]  /*0110*/  LDCU.64 UR38, c[0x0][0x390] ;  /* 0x00007200ff2677ac */ /* 0x000e6a0008000a00 */
[----:B------:R-:W2:Y:S02]  /*0120*/  LDC.64 R22, c[0x0][0x3a0] ;  /* 0x0000e800ff167b82 */ /* 0x000ea40000000a00 */
.L_x_4:
[----:B-----5:R-:W-:Y:S01]  /*0130*/  IMAD.MOV.U32 R4, RZ, RZ, R17 ;  /* 0x000000ffff047224 */ /* 0x020fe200078e0011 */
[----:B------:R-:W-:Y:S01]  /*0140*/  MOV R20, 0x170 ;  /* 0x0000017000147802 */ /* 0x000fe20000000f00 */
[----:B------:R-:W-:-:S07]  /*0150*/  IMAD.MOV.U32 R21, RZ, RZ, 0x0 ;  /* 0x00000000ff157424 */ /* 0x000fce00078e00ff */
[----:B012---:R-:W-:Y:S05]  /*0160*/  CALL.REL.NOINC R24 `(_Z20newtonRaphsonGenericPfS_fi12FunctionPair) ;  /* 0xfffffffc18a47344 */ /* 0x007fea0003c3ffff */
[----:B------:R-:W-:Y:S01]  /*0170*/  IMAD.MOV.U32 R2, RZ, RZ, R4 ;  /* 0x000000ffff027224 */ /* 0x000fe200078e0004 */
[----:B------:R-:W-:Y:S01]  /*0180*/  MOV R20, 0x1c0 ;  /* 0x000001c000147802 */ /* 0x000fe20000000f00 */
[----:B------:R-:W-:Y:S02]  /*0190*/  IMAD.MOV.U32 R4, RZ, RZ, R17 ;  /* 0x000000ffff047224 */ /* 0x000fe400078e0011 */
[----:B------:R-:W-:-:S07]  /*01a0*/  IMAD.MOV.U32 R21, RZ, RZ, 0x0 ;  /* 0x00000000ff157424 */ /* 0x000fce00078e00ff */
[----:B------:R-:W-:Y:S05]  /*01b0*/  CALL.REL.NOINC R22 `(_Z20newtonRaphsonGenericPfS_fi12FunctionPair) ;  /* 0xfffffffc16907344 */ /* 0x000fea0003c3ffff */
[----:B------:R-:W-:-:S13]  /*01c0*/  FSETP.GEU.AND P0, PT, |R4|, 1.00000001335143196e-10, PT ;  /* 0x2edbe6ff0400780b */ /* 0x000fda0003f0e200 */
[----:B------:R-:W-:Y:S05]  /*01d0*/  @!P0 BRA `(.L_x_1) ;  /* 0x00000000004c8947 */ /* 0x000fea0003800000 */
[----:B------:R-:W0:Y:S01]  /*01e0*/  MUFU.RCP R3, R4 ;  /* 0x0000000400037308 */ /* 0x000e220000001000 */
[----:B------:R-:W-:Y:S07]  /*01f0*/  BSSY.RECONVERGENT B0, `(.L_x_2) ;  /* 0x000000a000007945 */ /* 0x000fee0003800200 */
[----:B------:R-:W1:Y:S01]  /*0200*/  FCHK P0, R2, R4 ;  /* 0x0000000402007302 */ /* 0x000e620000000000 */
[----:B0-----:R-:W-:-:S04]  /*0210*/  FFMA R0, -R4, R3, 1 ;  /* 0x3f80000004007423 */ /* 0x001fc80000000103 */
[----:B------:R-:W-:-:S04]  /*0220*/  FFMA R3, R3, R0, R3 ;  /* 0x0000000003037223 */ /* 0x000fc80000000003 */
[----:B------:R-:W-:-:S04]  /*0230*/  FFMA R0, R2, R3, RZ ;  /* 0x0000000302007223 */ /* 0x000fc800000000ff */
[----:B------:R-:W-:-:S04]  /*0240*/  FFMA R5, -R4, R0, R2 ;  /* 0x0000000004057223 */ /* 0x000fc80000000102 */
[----:B------:R-:W-:Y:S01]  /*0250*/  FFMA R0, R3, R5, R0 ;  /* 0x0000000503007223 */ /* 0x000fe20000000000 */
[----:B-1----:R-:W-:Y:S06]  /*0260*/  @!P0 BRA `(.L_x_3) ;  /* 0x0000000000088947 */ /* 0x002fec0003800000 */
[----:B------:R-:W-:-:S07]  /*0270*/  MOV R6, 0x290 ;  /* 0x0000029000067802 */ /* 0x000fce0000000f00 */
[----:B------:R-:W-:Y:S05]  /*0280*/  CALL.REL.NOINC `($__internal_0_$__cuda_sm3x_div_rn_noftz_f32_slowpath) ;  /* 0x0000000000347944 */ /* 0x000fea0003c00000 */
.L_x_3:
[----:B------:R-:W-:Y:S05]  /*0290*/  BSYNC.RECONVERGENT B0 ;  /* 0x0000000000007941 */ /* 0x000fea0003800200 */
.L_x_2:
[----:B------:R-:W-:Y:S01]  /*02a0*/  FADD R0, R17, -R0 ;  /* 0x8000000011007221 */ /* 0x000fe20000000000 */
[----:B------:R-:W-:-:S03]  /*02b0*/  VIADD R16, R16, 0x1 ;  /* 0x0000000110107836 */ /* 0x000fc60000000000 */
[--C-:B------:R-:W-:Y:S01]  /*02c0*/  FADD R2, -R17, R0.reuse ;  /* 0x0000000011027221 */ /* 0x100fe20000000100 */
[----:B------:R-:W-:Y:S01]  /*02d0*/  IMAD.MOV.U32 R17, RZ, RZ, R0 ;  /* 0x000000ffff117224 */ /* 0x000fe200078e0000 */
[----:B------:R-:W-:-:S03]  /*02e0*/  ISETP.GE.AND P0, PT, R16, UR39, PT ;  /* 0x0000002710007c0c */ /* 0x000fc6000bf06270 */
[----:B------:R-:W-:-:S13]  /*02f0*/  FSETP.GT.AND P1, PT, |R2|, UR38, PT ;  /* 0x0000002602007c0b */ /* 0x000fda000bf24200 */
[----:B------:R-:W-:Y:S05]  /*0300*/  @!P0 BRA P1, `(.L_x_4) ;  /* 0xfffffffc00888947 */ /* 0x000fea000083ffff */
.L_x_1:
[----:B------:R-:W-:Y:S05]  /*0310*/  BSYNC.RECONVERGENT B6 ;  /* 0x0000000000067941 */ /* 0x000fea0003800200 */
.L_x_0:
[----:B------:R-:W0:Y:S02]  /*0320*/  LDC.64 R2, c[0x0][0x388] ;  /* 0x0000e200ff027b82 */ /* 0x000e240000000a00 */
[----:B0-----:R-:W-:-:S05]  /*0330*/  IMAD.WIDE R18, R18, 0x4, R2 ;  /* 0x0000000412127825 */ /* 0x001fca00078e0202 */
[----:B-----5:R-:W-:Y:S01]  /*0340*/  STG.E desc[UR36][R18.64], R17 ;  /* 0x0000001112007986 */ /* 0x020fe2000c101924 */
[----:B------:R-:W-:Y:S05]  /*0350*/  EXIT ;  /* 0x000000000000794d */ /* 0x000fea0003800000 */
        .weak           $__internal_0_$__cuda_sm3x_div_rn_noftz_f32_slowpath
        .type           $__internal_0_$__cuda_sm3x_div_rn_noftz_f32_slowpath,@function
        .size           $__internal_0_$__cuda_sm3x_div_rn_noftz_f32_slowpath,(.L_x_34 - $__internal_0_$__cuda_sm3x_div_rn_noftz_f32_slowpath)
$__internal_0_$__cuda_sm3x_div_rn_noftz_f32_slowpath:
[----:B------:R-:W-:Y:S01]  /*0360*/  SHF.R.U32.HI R5, RZ, 0x17, R4 ;  /* 0x00000017ff057819 */ /* 0x000fe20000011604 */
[----:B------:R-:W-:Y:S01]  /*0370*/  BSSY.RECONVERGENT B1, `(.L_x_5) ;  /* 0x0000064000017945 */ /* 0x000fe20003800200 */
[----:B------:R-:W-:Y:S01]  /*0380*/  SHF.R.U32.HI R0, RZ, 0x17, R2 ;  /* 0x00000017ff007819 */ /* 0x000fe20000011602 */
[----:B------:R-:W-:Y:S01]  /*0390*/  IMAD.MOV.U32 R7, RZ, RZ, R4 ;  /* 0x000000ffff077224 */ /* 0x000fe200078e0004 */
[----:B------:R-:W-:Y:S02]  /*03a0*/  LOP3.LUT R5, R5, 0xff, RZ, 0xc0, !PT ;  /* 0x000000ff05057812 */ /* 0x000fe400078ec0ff */
[----:B------:R-:W-:Y:S01]  /*03b0*/  LOP3.LUT R8, R0, 0xff, RZ, 0xc0, !PT ;  /* 0x000000ff00087812 */ /* 0x000fe200078ec0ff */
[----:B------:R-:W-:Y:S02]  /*03c0*/  IMAD.MOV.U32 R0, RZ, RZ, R2 ;  /* 0x000000ffff007224 */ /* 0x000fe400078e0002 */
[----:B------:R-:W-:Y:S02]  /*03d0*/  VIADD R10, R5, 0xffffffff ;  /* 0xffffffff050a7836 */ /* 0x000fe40000000000 */
[----:B------:R-:W-:-:S03]  /*03e0*/  VIADD R9, R8, 0xffffffff ;  /* 0xffffffff08097836 */ /* 0x000fc60000000000 */
[----:B------:R-:W-:-:S04]  /*03f0*/  ISETP.GT.U32.AND P0, PT, R10, 0xfd, PT ;  /* 0x000000fd0a00780c */ /* 0x000fc80003f04070 */
[----:B------:R-:W-:-:S13]  /*0400*/  ISETP.GT.U32.OR P0, PT, R9, 0xfd, P0 ;  /* 0x000000fd0900780c */ /* 0x000fda0000704470 */
[----:B------:R-:W-:Y:S01]  /*0410*/  @!P0 IMAD.MOV.U32 R3, RZ, RZ, RZ ;  /* 0x000000ffff038224 */ /* 0x000fe200078e00ff */
[----:B------:R-:W-:Y:S06]  /*0420*/  @!P0 BRA `(.L_x_6) ;  /* 0x00000000005c8947 */ /* 0x000fec0003800000 */
[----:B------:R-:W-:Y:S02]  /*0430*/  FSETP.GTU.FTZ.AND P0, PT, |R2|, +INF , PT ;  /* 0x7f8000000200780b */ /* 0x000fe40003f1c200 */
[----:B------:R-:W-:-:S04]  /*0440*/  FSETP.GTU.FTZ.AND P1, PT, |R4|, +INF , PT ;  /* 0x7f8000000400780b */ /* 0x000fc80003f3c200 */
[----:B------:R-:W-:-:S13]  /*0450*/  PLOP3.LUT P0, PT, P0, P1, PT, 0xf8, 0x8f ;  /* 0x00000000008f781c */ /* 0x000fda0000703f70 */
[----:B------:R-:W-:Y:S05]  /*0460*/  @P0 BRA `(.L_x_7) ;  /* 0x00000004004c0947 */ /* 0x000fea0003800000 */
[----:B------:R-:W-:-:S13]  /*0470*/  LOP3.LUT P0, RZ, R7, 0x7fffffff, R0, 0xc8, !PT ;  /* 0x7fffffff07ff7812 */ /* 0x000fda000780c800 */
[----:B------:R-:W-:Y:S05]  /*0480*/  @!P0 BRA `(.L_x_8) ;  /* 0x00000004003c8947 */ /* 0x000fea0003800000 */
[----:B------:R-:W-:Y:S02]  /*0490*/  FSETP.NEU.FTZ.AND P2, PT, |R2|, +INF , PT ;  /* 0x7f8000000200780b */ /* 0x000fe40003f5d200 */
[----:B------:R-:W-:Y:S02]  /*04a0*/  FSETP.NEU.FTZ.AND P1, PT, |R4|, +INF , PT ;  /* 0x7f8000000400780b */ /* 0x000fe40003f3d200 */
[----:B------:R-:W-:-:S11]  /*04b0*/  FSETP.NEU.FTZ.AND P0, PT, |R2|, +INF , PT ;  /* 0x7f8000000200780b */ /* 0x000fd60003f1d200 */
[----:B------:R-:W-:Y:S05]  /*04c0*/  @!P1 BRA !P2, `(.L_x_8) ;  /* 0x00000004002c9947 */ /* 0x000fea0005000000 */
[----:B------:R-:W-:-:S04]  /*04d0*/  LOP3.LUT P2, RZ, R0, 0x7fffffff, RZ, 0xc0, !PT ;  /* 0x7fffffff00ff7812 */ /* 0x000fc8000784c0ff */
[----:B------:R-:W-:-:S13]  /*04e0*/  PLOP3.LUT P1, PT, P1, P2, PT, 0x2f, 0xf2 ;  /* 0x0000000000f2781c */ /* 0x000fda0000f24577 */
[----:B------:R-:W-:Y:S05]  /*04f0*/  @P1 BRA `(.L_x_9) ;  /* 0x0000000400181947 */ /* 0x000fea0003800000 */
[----:B------:R-:W-:-:S04]  /*0500*/  LOP3.LUT P1, RZ, R7, 0x7fffffff, RZ, 0xc0, !PT ;  /* 0x7fffffff07ff7812 */ /* 0x000fc8000782c0ff */
[----:B------:R-:W-:-:S13]  /*0510*/  PLOP3.LUT P0, PT, P0, P1, PT, 0x2f, 0xf2 ;  /* 0x0000000000f2781c */ /* 0x000fda0000702577 */
[----:B------:R-:W-:Y:S05]  /*0520*/  @P0 BRA `(.L_x_10) ;  /* 0x0000000400000947 */ /* 0x000fea0003800000 */
[----:B------:R-:W-:Y:S02]  /*0530*/  ISETP.GE.AND P0, PT, R9, RZ, PT ;  /* 0x000000ff0900720c */ /* 0x000fe40003f06270 */
[----:B------:R-:W-:-:S11]  /*0540*/  ISETP.GE.AND P1, PT, R10, RZ, PT ;  /* 0x000000ff0a00720c */ /* 0x000fd60003f26270 */
[----:B------:R-:W-:Y:S02]  /*0550*/  @P0 IMAD.MOV.U32 R3, RZ, RZ, RZ ;  /* 0x000000ffff030224 */ /* 0x000fe400078e00ff */
[----:B------:R-:W-:Y:S01]  /*0560*/  @!P0 FFMA R0, R2, 1.84467440737095516160e+19, RZ ;  /* 0x5f80000002008823 */ /* 0x000fe200000000ff */
[----:B------:R-:W-:Y:S02]  /*0570*/  @!P0 IMAD.MOV.U32 R3, RZ, RZ, -0x40 ;  /* 0xffffffc0ff038424 */ /* 0x000fe400078e00ff */
[----:B------:R-:W-:Y:S02]  /*0580*/  @!P1 FFMA R7, R4, 1.84467440737095516160e+19, RZ ;  /* 0x5f80000004079823 */ /* 0x000fe400000000ff */
[----:B------:R-:W-:-:S07]  /*0590*/  @!P1 VIADD R3, R3, 0x40 ;  /* 0x0000004003039836 */ /* 0x000fce0000000000 */
.L_x_6:
[----:B------:R-:W-:Y:S01]  /*05a0*/  LEA R2, R5, 0xc0800000, 0x17 ;  /* 0xc080000005027811 */ /* 0x000fe200078eb8ff */
[----:B------:R-:W-:Y:S04]  /*05b0*/  BSSY.RECONVERGENT B2, `(.L_x_11) ;  /* 0x0000036000027945 */ /* 0x000fe80003800200 */
[----:B------:R-:W-:Y:S02]  /*05c0*/  IMAD.IADD R7, R7, 0x1, -R2 ;  /* 0x0000000107077824 */ /* 0x000fe400078e0a02 */
[----:B------:R-:W-:Y:S02]  /*05d0*/  VIADD R2, R8, 0xffffff81 ;  /* 0xffffff8108027836 */ /* 0x000fe40000000000 */
[----:B------:R-:W0:Y:S01]  /*05e0*/  MUFU.RCP R4, R7 ;  /* 0x0000000700047308 */ /* 0x000e220000001000 */
[----:B------:R-:W-:Y:S01]  /*05f0*/  FADD.FTZ R9, -R7, -RZ ;  /* 0x800000ff07097221 */ /* 0x000fe20000010100 */
[----:B------:R-:W-:-:S03]  /*0600*/  IMAD R0, R2, -0x800000, R0 ;  /* 0xff80000002007824 */ /* 0x000fc600078e0200 */
[----:B0-----:R-:W-:-:S04]  /*0610*/  FFMA R11, R4, R9, 1 ;  /* 0x3f800000040b7423 */ /* 0x001fc80000000009 */
[----:B------:R-:W-:-:S04]  /*0620*/  FFMA R13, R4, R11, R4 ;  /* 0x0000000b040d7223 */ /* 0x000fc80000000004 */
[----:B------:R-:W-:-:S04]  /*0630*/  FFMA R4, R0, R13, RZ ;  /* 0x0000000d00047223 */ /* 0x000fc800000000ff */
[----:B------:R-:W-:-:S04]  /*0640*/  FFMA R11, R9, R4, R0 ;  /* 0x00000004090b7223 */ /* 0x000fc80000000000 */
[----:B------:R-:W-:Y:S01]  /*0650*/  FFMA R8, R13, R11, R4 ;  /* 0x0000000b0d087223 */ /* 0x000fe20000000004 */
[----:B------:R-:W-:-:S03]  /*0660*/  IADD3 R4, PT, PT, R2, 0x7f, -R5 ;  /* 0x0000007f02047810 */ /* 0x000fc60007ffe805 */
[----:B------:R-:W-:Y:S02]  /*0670*/  FFMA R9, R9, R8, R0 ;  /* 0x0000000809097223 */ /* 0x000fe40000000000 */
[----:B------:R-:W-:Y:S02]  /*0680*/  IMAD.IADD R3, R4, 0x1, R3 ;  /* 0x0000000104037824 */ /* 0x000fe400078e0203 */
[----:B------:R-:W-:-:S05]  /*0690*/  FFMA R0, R13, R9, R8 ;  /* 0x000000090d007223 */ /* 0x000fca0000000008 */
[----:B------:R-:W-:-:S04]  /*06a0*/  SHF.R.U32.HI R2, RZ, 0x17, R0 ;  /* 0x00000017ff027819 */ /* 0x000fc80000011600 */
[----:B------:R-:W-:-:S05]  /*06b0*/  LOP3.LUT R2, R2, 0xff, RZ, 0xc0, !PT ;  /* 0x000000ff02027812 */ /* 0x000fca00078ec0ff */
[----:B------:R-:W-:-:S04]  /*06c0*/  IMAD.IADD R7, R2, 0x1, R3 ;  /* 0x0000000102077824 */ /* 0x000fc800078e0203 */
[----:B------:R-:W-:-:S05]  /*06d0*/  VIADD R2, R7, 0xffffffff ;  /* 0xffffffff07027836 */ /* 0x000fca0000000000 */
[----:B------:R-:W-:-:S13]  /*06e0*/  ISETP.GE.U32.AND P0, PT, R2, 0xfe, PT ;  /* 0x000000fe0200780c */ /* 0x000fda0003f06070 */
[----:B------:R-:W-:Y:S05]  /*06f0*/  @!P0 BRA `(.L_x_12) ;  /* 0x0000000000808947 */ /* 0x000fea0003800000 */
[----:B------:R-:W-:-:S13]  /*0700*/  ISETP.GT.AND P0, PT, R7, 0xfe, PT ;  /* 0x000000fe0700780c */ /* 0x000fda0003f04270 */
[----:B------:R-:W-:Y:S05]  /*0710*/  @P0 BRA `(.L_x_13) ;  /* 0x00000000006c0947 */ /* 0x000fea0003800000 */
[----:B------:R-:W-:-:S13]  /*0720*/  ISETP.GE.AND P0, PT, R7, 0x1, PT ;  /* 0x000000010700780c */ /* 0x000fda0003f06270 */
[----:B------:R-:W-:Y:S05]  /*0730*/  @P0 BRA `(.L_x_14) ;  /* 0x0000000000740947 */ /* 0x000fea0003800000 */
[----:B------:R-:W-:Y:S02]  /*0740*/  ISETP.GE.AND P0, PT, R7, -0x18, PT ;  /* 0xffffffe80700780c */ /* 0x000fe40003f06270 */
[----:B------:R-:W-:-:S11]  /*0750*/  LOP3.LUT R0, R0, 0x80000000, RZ, 0xc0, !PT ;  /* 0x8000000000007812 */ /* 0x000fd600078ec0ff */
[----:B------:R-:W-:Y:S05]  /*0760*/  @!P0 BRA `(.L_x_14) ;  /* 0x0000000000688947 */ /* 0x000fea0003800000 */
[-CC-:B------:R-:W-:Y:S01]  /*0770*/  FFMA.RZ R2, R13, R9.reuse, R8.reuse ;  /* 0x000000090d027223 */ /* 0x180fe2000000c008 */
[----:B------:R-:W-:Y:S02]  /*0780*/  VIADD R5, R7, 0x20 ;  /* 0x0000002007057836 */ /* 0x000fe40000000000 */
[-CC-:B------:R-:W-:Y:S01]  /*0790*/  FFMA.RM R3, R13, R9.reuse, R8.reuse ;  /* 0x000000090d037223 */ /* 0x180fe20000004008 */
[----:B------:R-:W-:Y:S02]  /*07a0*/  ISETP.NE.AND P2, PT, R7, RZ, PT ;  /* 0x000000ff0700720c */ /* 0x000fe40003f45270 */
[----:B------:R-:W-:Y:S01]  /*07b0*/  LOP3.LUT R4, R2, 0x7fffff, RZ, 0xc0, !PT ;  /* 0x007fffff02047812 */ /* 0x000fe200078ec0ff */
[----:B------:R-:W-:Y:S01]  /*07c0*/  FFMA.RP R2, R13, R9, R8 ;  /* 0x000000090d027223 */ /* 0x000fe20000008008 */
[----:B------:R-:W-:Y:S01]  /*07d0*/  ISETP.NE.AND P1, PT, R7, RZ, PT ;  /* 0x000000ff0700720c */ /* 0x000fe20003f25270 */
[----:B------:R-:W-:Y:S01]  /*07e0*/  IMAD.MOV R7, RZ, RZ, -R7 ;  /* 0x000000ffff077224 */ /* 0x000fe200078e0a07 */
[----:B------:R-:W-:-:S02]  /*07f0*/  LOP3.LUT R4, R4, 0x800000, RZ, 0xfc, !PT ;  /* 0x0080000004047812 */ /* 0x000fc400078efcff */
[----:B------:R-:W-:Y:S02]  /*0800*/  FSETP.NEU.FTZ.AND P0, PT, R2, R3, PT ;  /* 0x000000030200720b */ /* 0x000fe40003f1d000 */
[----:B------:R-:W-:Y:S02]  /*0810*/  SHF.L.U32 R5, R4, R5, RZ ;  /* 0x0000000504057219 */ /* 0x000fe400000006ff */
[----:B------:R-:W-:Y:S02]  /*0820*/  SEL R3, R7, RZ, P2 ;  /* 0x000000ff07037207 */ /* 0x000fe40001000000 */
[----:B------:R-:W-:Y:S02]  /*0830*/  ISETP.NE.AND P1, PT, R5, RZ, P1 ;  /* 0x000000ff0500720c */ /* 0x000fe40000f25270 */
[----:B------:R-:W-:Y:S02]  /*0840*/  SHF.R.U32.HI R3, RZ, R3, R4 ;  /* 0x00000003ff037219 */ /* 0x000fe40000011604 */
[----:B------:R-:W-:-:S02]  /*0850*/  PLOP3.LUT P0, PT, P0, P1, PT, 0xf8, 0x8f ;  /* 0x00000000008f781c */ /* 0x000fc40000703f70 */
[----:B------:R-:W-:Y:S02]  /*0860*/  SHF.R.U32.HI R5, RZ, 0x1, R3 ;  /* 0x00000001ff057819 */ /* 0x000fe40000011603 */
[----:B------:R-:W-:-:S04]  /*0870*/  SEL R2, RZ, 0x1, !P0 ;  /* 0x00000001ff027807 */ /* 0x000fc80004000000 */
[----:B------:R-:W-:-:S04]  /*0880*/  LOP3.LUT R2, R2, 0x1, R5, 0xf8, !PT ;  /* 0x0000000102027812 */ /* 0x000fc800078ef805 */
[----:B------:R-:W-:-:S05]  /*0890*/  LOP3.LUT R2, R2, R3, RZ, 0xc0, !PT ;  /* 0x0000000302027212 */ /* 0x000fca00078ec0ff */
[----:B------:R-:W-:-:S05]  /*08a0*/  IMAD.IADD R5, R5, 0x1, R2 ;  /* 0x0000000105057824 */ /* 0x000fca00078e0202 */
[----:B------:R-:W-:Y:S01]  /*08b0*/  LOP3.LUT R0, R5, R0, RZ, 0xfc, !PT ;  /* 0x0000000005007212 */ /* 0x000fe200078efcff */
[----:B------:R-:W-:Y:S06]  /*08c0*/  BRA `(.L_x_14) ;  /* 0x0000000000107947 */ /* 0x000fec0003800000 */
.L_x_13:
[----:B------:R-:W-:-:S04]  /*08d0*/  LOP3.LUT R0, R0, 0x80000000, RZ, 0xc0, !PT ;  /* 0x8000000000007812 */ /* 0x000fc800078ec0ff */
[----:B------:R-:W-:Y:S01]  /*08e0*/  LOP3.LUT R0, R0, 0x7f800000, RZ, 0xfc, !PT ;  /* 0x7f80000000007812 */ /* 0x000fe200078efcff */
[----:B------:R-:W-:Y:S06]  /*08f0*/  BRA `(.L_x_14) ;  /* 0x0000000000047947 */ /* 0x000fec0003800000 */
.L_x_12:
[----:B------:R-:W-:-:S07]  /*0900*/  IMAD R0, R3, 0x800000, R0 ;  /* 0x0080000003007824 */ /* 0x000fce00078e0200 */
.L_x_14:
[----:B------:R-:W-:Y:S05]  /*0910*/  BSYNC.RECONVERGENT B2 ;  /* 0x0000000000027941 */ /* 0x000fea0003800200 */
.L_x_11:
[----:B------:R-:W-:Y:S05]  /*0920*/  BRA `(.L_x_15) ;  /* 0x0000000000207947 */ /* 0x000fea0003800000 */
.L_x_10:
[----:B------:R-:W-:-:S04]  /*0930*/  LOP3.LUT R0, R7, 0x80000000, R0, 0x48, !PT ;  /* 0x8000000007007812 */ /* 0x000fc800078e4800 */
[----:B------:R-:W-:Y:S01]  /*0940*/  LOP3.LUT R0, R0, 0x7f800000, RZ, 0xfc, !PT ;  /* 0x7f80000000007812 */ /* 0x000fe200078efcff */
[----:B------:R-:W-:Y:S06]  /*0950*/  BRA `(.L_x_15) ;  /* 0x0000000000147947 */ /* 0x000fec0003800000 */
.L_x_9:
[----:B------:R-:W-:Y:S01]  /*0960*/  LOP3.LUT R0, R7, 0x80000000, R0, 0x48, !PT ;  /* 0x8000000007007812 */ /* 0x000fe200078e4800 */
[----:B------:R-:W-:Y:S06]  /*0970*/  BRA `(.L_x_15) ;  /* 0x00000000000c7947 */ /* 0x000fec0003800000 */
.L_x_8:
[----:B------:R-:W0:Y:S01]  /*0980*/  MUFU.RSQ R0, -QNAN ;  /* 0xffc0000000007908 */ /* 0x000e220000001400 */
[----:B------:R-:W-:Y:S05]  /*0990*/  BRA `(.L_x_15) ;  /* 0x0000000000047947 */ /* 0x000fea0003800000 */
.L_x_7:
[----:B------:R-:W-:-:S07]  /*09a0*/  FADD.FTZ R0, R2, R4 ;  /* 0x0000000402007221 */ /* 0x000fce0000010000 */
.L_x_15:
[----:B------:R-:W-:Y:S05]  /*09b0*/  BSYNC.RECONVERGENT B1 ;  /* 0x0000000000017941 */ /* 0x000fea0003800200 */
.L_x_5:
[----:B------:R-:W-:-:S04]  /*09c0*/  IMAD.MOV.U32 R7, RZ, RZ, 0x0 ;  /* 0x00000000ff077424 */ /* 0x000fc800078e00ff */
[----:B0-----:R-:W-:Y:S05]  /*09d0*/  RET.REL.NODEC R6 `(_Z20newtonRaphsonGenericPfS_fi12FunctionPair) ;  /* 0xfffffff406887950 */ /* 0x001fea0003c3ffff */
.L_x_16:
[----:B------:R-:W-:-:S00]  /*09e0*/  BRA `(.L_x_16) ;  /* 0xfffffffc00fc7947 */ /* 0x000fc0000383ffff */
[----:B------:R-:W-:-:S00]  /*09f0*/  NOP ;  /* 0x0000000000007918 */ /* 0x000fc00000000000 */
        /* <DEDUP_REMOVED lines=8> */
.L_x_34:


//--------------------- .text._Z19newtonRaphsonKernelPfS_fi --------------------------
	.section	.text._Z19newtonRaphsonKernelPfS_fi,"ax",@progbits
	.align	128
        .global         _Z19newtonRaphsonKernelPfS_fi
        .type           _Z19newtonRaphsonKernelPfS_fi,@function
        .size           _Z19newtonRaphsonKernelPfS_fi,(.L_x_35 - _Z19newtonRaphsonKernelPfS_fi)
        .other          _Z19newtonRaphsonKernelPfS_fi,@"STO_CUDA_ENTRY STV_DEFAULT"
_Z19newtonRaphsonKernelPfS_fi:
.text._Z19newtonRaphsonKernelPfS_fi:
        /* <DEDUP_REMOVED lines=8> */
[----:B--2---:R-:W-:-:S06]  /*0080*/  IMAD.WIDE R4, R2, 0x4, R4 ;  /* 0x0000000402047825 */ /* 0x004fcc00078e0204 */
[----:B-1----:R0:W5:Y:S01]  /*0090*/  LDG.E R4, desc[UR4][R4.64] ;  /* 0x0000000404047981 */ /* 0x002162000c1e1900 */
[----:B---3--:R-:W-:Y:S01]  /*00a0*/  FADD R3, R6, 1 ;  /* 0x3f80000006037421 */ /* 0x008fe20000000000 */
[----:B------:R-:W-:-:S04]  /*00b0*/  ISETP.GE.AND P0, PT, R7, 0x1, PT ;  /* 0x000000010700780c */ /* 0x000fc80003f06270 */
[----:B------:R-:W-:-:S13]  /*00c0*/  FSETP.LEU.OR P0, PT, R3, R6, !P0 ;  /* 0x000000060300720b */ /* 0x000fda000470b400 */
[----:B0-----:R-:W-:Y:S05]  /*00d0*/  @P0 BRA `(.L_x_17) ;  /* 0x0000000000900947 */ /* 0x001fea0003800000 */
[----:B------:R-:W-:Y:S01]  /*00e0*/  BSSY.RECONVERGENT B0, `(.L_x_17) ;  /* 0x0000023000007945 */ /* 0x000fe20003800200 */
[----:B------:R-:W-:Y:S01]  /*00f0*/  IMAD.MOV.U32 R8, RZ, RZ, RZ ;  /* 0x000000ffff087224 */ /* 0x000fe200078e00ff */
[----:B------:R-:W0:Y:S06]  /*0100*/  LDCU.64 UR6, c[0x0][0x390] ;  /* 0x00007200ff0677ac */ /* 0x000e2c0008000a00 */
.L_x_21:
[C---:B-----5:R-:W-:Y:S01]  /*0110*/  FMUL R3, R4.reuse, 3 ;  /* 0x4040000004037820 */ /* 0x060fe20000400000 */
[----:B------:R-:W-:-:S04]  /*0120*/  FMUL R7, R4, 4 ;  /* 0x4080000004077820 */ /* 0x000fc80000400000 */
[----:B------:R-:W-:-:S04]  /*0130*/  FFMA R3, R4, R3, -R7 ;  /* 0x0000000304037223 */ /* 0x000fc80000000807 */
[----:B------:R-:W-:-:S05]  /*0140*/  FADD R9, R3, 4 ;  /* 0x4080000003097421 */ /* 0x000fca0000000000 */
[----:B------:R-:W-:-:S13]  /*0150*/  FSETP.GEU.AND P0, PT, |R9|, 1.00000001335143196e-10, PT ;  /* 0x2edbe6ff0900780b */ /* 0x000fda0003f0e200 */
[----:B------:R-:W-:Y:S05]  /*0160*/  @!P0 BRA `(.L_x_18) ;  /* 0x0000000000688947 */ /* 0x000fea0003800000 */
[C---:B------:R-:W-:Y:S01]  /*0170*/  FADD R5, R4.reuse, R4 ;  /* 0x0000000404057221 */ /* 0x040fe20000000000 */
[----:B------:R-:W1:Y:S01]  /*0180*/  MUFU.RCP R6, R9 ;  /* 0x0000000900067308 */ /* 0x000e620000001000 */
[C---:B------:R-:W-:Y:S01]  /*0190*/  FMUL R3, R4.reuse, R4 ;  /* 0x0000000404037220 */ /* 0x040fe20000400000 */
[----:B------:R-:W-:Y:S01]  /*01a0*/  BSSY.RECONVERGENT B1, `(.L_x_19) ;  /* 0x000000f000017945 */ /* 0x000fe20003800200 */
[----:B------:R-:W-:-:S04]  /*01b0*/  FMUL R5, R4, R5 ;  /* 0x0000000504057220 */ /* 0x000fc80000400000 */
[----:B------:R-:W-:-:S04]  /*01c0*/  FFMA R3, R4, R3, -R5 ;  /* 0x0000000304037223 */ /* 0x000fc80000000805 */
[----:B------:R-:W-:-:S04]  /*01d0*/  FADD R0, R7, R3 ;  /* 0x0000000307007221 */ /* 0x000fc80000000000 */
[----:B------:R-:W-:Y:S01]  /*01e0*/  FADD R0, R0, -8 ;  /* 0xc100000000007421 */ /* 0x000fe20000000000 */
[----:B-1----:R-:W-:-:S03]  /*01f0*/  FFMA R3, -R9, R6, 1 ;  /* 0x3f80000009037423 */ /* 0x002fc60000000106 */
[----:B------:R-:W1:Y:S01]  /*0200*/  FCHK P0, R0, R9 ;  /* 0x0000000900007302 */ /* 0x000e620000000000 */
[----:B------:R-:W-:-:S04]  /*0210*/  FFMA R3, R6, R3, R6 ;  /* 0x0000000306037223 */ /* 0x000fc80000000006 */
[----:B------:R-:W-:-:S04]  /*0220*/  FFMA R6, R0, R3, RZ ;  /* 0x0000000300067223 */ /* 0x000fc800000000ff */
[----:B------:R-:W-:-:S04]  /*0230*/  FFMA R5, -R9, R6, R0 ;  /* 0x0000000609057223 */ /* 0x000fc80000000100 */
[----:B------:R-:W-:Y:S01]  /*0240*/  FFMA R3, R3, R5, R6 ;  /* 0x0000000503037223 */ /* 0x000fe20000000006 */
[----:B-1----:R-:W-:Y:S06]  /*0250*/  @!P0 BRA `(.L_x_20) ;  /* 0x00000000000c8947 */ /* 0x002fec0003800000 */
[----:B------:R-:W-:-:S07]  /*0260*/  MOV R6, 0x280 ;  /* 0x0000028000067802 */ /* 0x000fce0000000f00 */
[----:B0-----:R-:W-:Y:S05]  /*0270*/  CALL.REL.NOINC `($__internal_1_$__cuda_sm3x_div_rn_noftz_f32_slowpath) ;  /* 0x0000000000387944 */ /* 0x001fea0003c00000 */
[----:B------:R-:W-:-:S07]  /*0280*/  IMAD.MOV.U32 R3, RZ, RZ, R0 ;  /* 0x000000ffff037224 */ /* 0x000fce00078e0000 */
.L_x_20:
[----:B0-----:R-:W-:Y:S05]  /*0290*/  BSYNC.RECONVERGENT B1 ;  /* 0x0000000000017941 */ /* 0x001fea0003800200 */
.L_x_19:
[----:B------:R-:W-:Y:S01]  /*02a0*/  FADD R3, R4, -R3 ;  /* 0x8000000304037221 */ /* 0x000fe20000000000 */
[----:B------:R-:W-:-:S03]  /*02b0*/  VIADD R8, R8, 0x1 ;  /* 0x0000000108087836 */ /* 0x000fc60000000000 */
[--C-:B------:R-:W-:Y:S01]  /*02c0*/  FADD R0, -R4, R3.reuse ;  /* 0x0000000304007221 */ /* 0x100fe20000000100 */
[----:B------:R-:W-:Y:S01]  /*02d0*/  IMAD.MOV.U32 R4, RZ, RZ, R3 ;  /* 0x000000ffff047224 */ /* 0x000fe200078e0003 */
[----:B------:R-:W-:-:S03]  /*02e0*/  ISETP.GE.AND P0, PT, R8, UR7, PT ;  /* 0x0000000708007c0c */ /* 0x000fc6000bf06270 */
[----:B------:R-:W-:-:S13]  /*02f0*/  FSETP.GT.AND P1, PT, |R0|, UR6, PT ;  /* 0x0000000600007c0b */ /* 0x000fda000bf24200 */
[----:B------:R-:W-:Y:S05]  /*0300*/  @!P0 BRA P1, `(.L_x_21) ;  /* 0xfffffffc00808947 */ /* 0x000fea000083ffff */
.L_x_18:
[----:B0-----:R-:W-:Y:S05]  /*0310*/  BSYNC.RECONVERGENT B0 ;  /* 0x0000000000007941 */ /* 0x001fea0003800200 */
.L_x_17:
[----:B------:R-:W0:Y:S02]  /*0320*/  LDC.64 R6, c[0x0][0x388] ;  /* 0x0000e200ff067b82 */ /* 0x000e240000000a00 */
[----:B0-----:R-:W-:-:S05]  /*0330*/  IMAD.WIDE R2, R2, 0x4, R6 ;  /* 0x0000000402027825 */ /* 0x001fca00078e0206 */
[----:B-----5:R-:W-:Y:S01]  /*0340*/  STG.E desc[UR4][R2.64], R4 ;  /* 0x0000000402007986 */ /* 0x020fe2000c101904 */
[----:B------:R-:W-:Y:S05]  /*0350*/  EXIT ;  /* 0x000000000000794d */ /* 0x000fea0003800000 */
        .weak           $__internal_1_$__cuda_sm3x_div_rn_noftz_f32_slowpath
        .type           $__internal_1_$__cuda_sm3x_div_rn_noftz_f32_slowpath,@function
        .size           $__internal_1_$__cuda_sm3x_div_rn_noftz_f32_slowpath,(.L_x_35 - $__internal_1_$__cuda_sm3x_div_rn_noftz_f32_slowpath)
$__internal_1_$__cuda_sm3x_div_rn_noftz_f32_slowpath:
[--C-:B------:R-:W-:Y:S01]  /*0360*/  SHF.R.U32.HI R5, RZ, 0x17, R9.reuse ;  /* 0x00000017ff057819 */ /* 0x100fe20000011609 */
[----:B------:R-:W-:Y:S01]  /*0370*/  BSSY.RECONVERGENT B2, `(.L_x_22) ;  /* 0x0000065000027945 */ /* 0x000fe20003800200 */
[--C-:B------:R-:W-:Y:S01]  /*0380*/  SHF.R.U32.HI R3, RZ, 0x17, R0.reuse ;  /* 0x00000017ff037819 */ /* 0x100fe20000011600 */
[----:B------:R-:W-:Y:S01]  /*0390*/  IMAD.MOV.U32 R7, RZ, RZ, R0 ;  /* 0x000000ffff077224 */ /* 0x000fe200078e0000 */
[----:B------:R-:W-:Y:S01]  /*03a0*/  LOP3.LUT R13, R5, 0xff, RZ, 0xc0, !PT ;  /* 0x000000ff050d7812 */ /* 0x000fe200078ec0ff */
[----:B------:R-:W-:Y:S01]  /*03b0*/  IMAD.MOV.U32 R10, RZ, RZ, R9 ;  /* 0x000000ffff0a7224 */ /* 0x000fe200078e0009 */
[----:B------:R-:W-:-:S03]  /*03c0*/  LOP3.LUT R12, R3, 0xff, RZ, 0xc0, !PT ;  /* 0x000000ff030c7812 */ /* 0x000fc600078ec0ff */
[----:B------:R-:W-:Y:S01]  /*03d0*/  VIADD R14, R13, 0xffffffff ;  /* 0xffffffff0d0e7836 */ /* 0x000fe20000000000 */
[----:B------:R-:W-:-:S04]  /*03e0*/  IADD3 R11, PT, PT, R12, -0x1, RZ ;  /* 0xffffffff0c0b7810 */ /* 0x000fc80007ffe0ff */
[----:B------:R-:W-:-:S04]  /*03f0*/  ISETP.GT.U32.AND P0, PT, R14, 0xfd, PT ;  /* 0x000000fd0e00780c */ /* 0x000fc80003f04070 */
[----:B------:R-:W-:-:S13]  /*0400*/  ISETP.GT.U32.OR P0, PT, R11, 0xfd, P0 ;  /* 0x000000fd0b00780c */ /* 0x000fda0000704470 */
[----:B------:R-:W-:Y:S01]  /*0410*/  @!P0 IMAD.MOV.U32 R5, RZ, RZ, RZ ;  /* 0x000000ffff058224 */ /* 0x000fe200078e00ff */
[----:B------:R-:W-:Y:S06]  /*0420*/  @!P0 BRA `(.L_x_23) ;  /* 0x0000000000608947 */ /* 0x000fec0003800000 */
[----:B------:R-:W-:Y:S01]  /*0430*/  FSETP.GTU.FTZ.AND P0, PT, |R0|, +INF , PT ;  /* 0x7f8000000000780b */ /* 0x000fe20003f1c200 */
[----:B------:R-:W-:Y:S01]  /*0440*/  IMAD.MOV.U32 R3, RZ, RZ, R9 ;  /* 0x000000ffff037224 */ /* 0x000fe200078e0009 */
[----:B------:R-:W-:-:S04]  /*0450*/  FSETP.GTU.FTZ.AND P1, PT, |R9|, +INF , PT ;  /* 0x7f8000000900780b */ /* 0x000fc80003f3c200 */
[----:B------:R-:W-:-:S13]  /*0460*/  PLOP3.LUT P0, PT, P0, P1, PT, 0xf8, 0x8f ;  /* 0x00000000008f781c */ /* 0x000fda0000703f70 */
[----:B------:R-:W-:Y:S05]  /*0470*/  @P0 BRA `(.L_x_24) ;  /* 0x00000004004c0947 */ /* 0x000fea0003800000 */
[----:B------:R-:W-:-:S13]  /*0480*/  LOP3.LUT P0, RZ, R10, 0x7fffffff, R7, 0xc8, !PT ;  /* 0x7fffffff0aff7812 */ /* 0x000fda000780c807 */
[----:B------:R-:W-:Y:S05]  /*0490*/  @!P0 BRA `(.L_x_25) ;  /* 0x00000004003c8947 */ /* 0x000fea0003800000 */
[C---:B------:R-:W-:Y:S02]  /*04a0*/  FSETP.NEU.FTZ.AND P2, PT, |R0|.reuse, +INF , PT ;  /* 0x7f8000000000780b */ /* 0x040fe40003f5d200 */
        /* <DEDUP_REMOVED lines=11> */
[----:B------:R-:W-:Y:S01]  /*0560*/  @P0 MOV R5, RZ ;  /* 0x000000ff00050202 */ /* 0x000fe20000000f00 */
[----:B------:R-:W-:Y:S02]  /*0570*/  @!P0 IMAD.MOV.U32 R5, RZ, RZ, -0x40 ;  /* 0xffffffc0ff058424 */ /* 0x000fe400078e00ff */
[----:B------:R-:W-:Y:S01]  /*0580*/  @!P0 FFMA R7, R0, 1.84467440737095516160e+19, RZ ;  /* 0x5f80000000078823 */ /* 0x000fe200000000ff */
[----:B------:R-:W-:Y:S01]  /*0590*/  @!P1 FFMA R10, R3, 1.84467440737095516160e+19, RZ ;  /* 0x5f800000030a9823 */ /* 0x000fe200000000ff */
[----:B------:R-:W-:-:S07]  /*05a0*/  @!P1 VIADD R5, R5, 0x40 ;  /* 0x0000004005059836 */ /* 0x000fce0000000000 */
.L_x_23:
[----:B------:R-:W-:Y:S01]  /*05b0*/  LEA R3, R13, 0xc0800000, 0x17 ;  /* 0xc08000000d037811 */ /* 0x000fe200078eb8ff */
[----:B------:R-:W-:Y:S04]  /*05c0*/  BSSY.RECONVERGENT B3, `(.L_x_28) ;  /* 0x0000036000037945 */ /* 0x000fe80003800200 */
[----:B------:R-:W-:Y:S02]  /*05d0*/  IMAD.IADD R3, R10, 0x1, -R3 ;  /* 0x000000010a037824 */ /* 0x000fe400078e0a03 */
[----:B------:R-:W-:Y:S02]  /*05e0*/  VIADD R10, R12, 0xffffff81 ;  /* 0xffffff810c0a7836 */ /* 0x000fe40000000000 */
[----:B------:R-:W0:Y:S01]  /*05f0*/  MUFU.RCP R9, R3 ;  /* 0x0000000300097308 */ /* 0x000e220000001000 */
[----:B------:R-:W-:Y:S01]  /*0600*/  FADD.FTZ R11, -R3, -RZ ;  /* 0x800000ff030b7221 */ /* 0x000fe20000010100 */
[C---:B------:R-:W-:Y:S01]  /*0610*/  IMAD R0, R10.reuse, -0x800000, R7 ;  /* 0xff8000000a007824 */ /* 0x040fe200078e0207 */
[----:B------:R-:W-:-:S04]  /*0620*/  IADD3 R10, PT, PT, R10, 0x7f, -R13 ;  /* 0x0000007f0a0a7810 */ /* 0x000fc80007ffe80d */
[----:B------:R-:W-:Y:S01]  /*0630*/  IADD3 R10, PT, PT, R10, R5, RZ ;  /* 0x000000050a0a7210 */ /* 0x000fe20007ffe0ff */
[----:B0-----:R-:W-:-:S04]  /*0640*/  FFMA R12, R9, R11, 1 ;  /* 0x3f800000090c7423 */ /* 0x001fc8000000000b */
[----:B------:R-:W-:-:S04]  /*0650*/  FFMA R14, R9, R12, R9 ;  /* 0x0000000c090e7223 */ /* 0x000fc80000000009 */
[----:B------:R-:W-:-:S04]  /*0660*/  FFMA R7, R0, R14, RZ ;  /* 0x0000000e00077223 */ /* 0x000fc800000000ff */
[----:B------:R-:W-:-:S04]  /*0670*/  FFMA R12, R11, R7, R0 ;  /* 0x000000070b0c7223 */ /* 0x000fc80000000000 */
[----:B------:R-:W-:-:S04]  /*0680*/  FFMA R7, R14, R12, R7 ;  /* 0x0000000c0e077223 */ /* 0x000fc80000000007 */
[----:B------:R-:W-:-:S04]  /*0690*/  FFMA R12, R11, R7, R0 ;  /* 0x000000070b0c7223 */ /* 0x000fc80000000000 */
        /* <DEDUP_REMOVED lines=14> */
[CCC-:B------:R-:W-:Y:S01]  /*0780*/  FFMA.RZ R3, R14.reuse, R12.reuse, R7.reuse ;  /* 0x0000000c0e037223 */ /* 0x1c0fe2000000c007 */
[CCC-:B------:R-:W-:Y:S01]  /*0790*/  FFMA.RM R10, R14.reuse, R12.reuse, R7.reuse ;  /* 0x0000000c0e0a7223 */ /* 0x1c0fe20000004007 */
[C---:B------:R-:W-:Y:S02]  /*07a0*/  ISETP.NE.AND P2, PT, R9.reuse, RZ, PT ;  /* 0x000000ff0900720c */ /* 0x040fe40003f45270 */
[----:B------:R-:W-:Y:S02]  /*07b0*/  ISETP.NE.AND P1, PT, R9, RZ, PT ;  /* 0x000000ff0900720c */ /* 0x000fe40003f25270 */
[----:B------:R-:W-:Y:S01]  /*07c0*/  LOP3.LUT R5, R3, 0x7fffff, RZ, 0xc0, !PT ;  /* 0x007fffff03057812 */ /* 0x000fe200078ec0ff */
[----:B------:R-:W-:Y:S01]  /*07d0*/  FFMA.RP R3, R14, R12, R7 ;  /* 0x0000000c0e037223 */ /* 0x000fe20000008007 */
[----:B------:R-:W-:Y:S02]  /*07e0*/  VIADD R12, R9, 0x20 ;  /* 0x00000020090c7836 */ /* 0x000fe40000000000 */
[----:B------:R-:W-:Y:S01]  /*07f0*/  LOP3.LUT R5, R5, 0x800000, RZ, 0xfc, !PT ;  /* 0x0080000005057812 */ /* 0x000fe200078efcff */
[----:B------:R-:W-:Y:S01]  /*0800*/  IMAD.MOV R7, RZ, RZ, -R9 ;  /* 0x000000ffff077224 */ /* 0x000fe200078e0a09 */
[----:B------:R-:W-:-:S02]  /*0810*/  FSETP.NEU.FTZ.AND P0, PT, R3, R10, PT ;  /* 0x0000000a0300720b */ /* 0x000fc40003f1d000 */
[----:B------:R-:W-:Y:S02]  /*0820*/  SHF.L.U32 R12, R5, R12, RZ ;  /* 0x0000000c050c7219 */ /* 0x000fe400000006ff */
[----:B------:R-:W-:Y:S02]  /*0830*/  SEL R10, R7, RZ, P2 ;  /* 0x000000ff070a7207 */ /* 0x000fe40001000000 */
[----:B------:R-:W-:Y:S02]  /*0840*/  ISETP.NE.AND P1, PT, R12, RZ, P1 ;  /* 0x000000ff0c00720c */ /* 0x000fe40000f25270 */
[----:B------:R-:W-:Y:S02]  /*0850*/  SHF.R.U32.HI R10, RZ, R10, R5 ;  /* 0x0000000aff0a7219 */ /* 0x000fe40000011605 */
[----:B------:R-:W-:Y:S02]  /*0860*/  PLOP3.LUT P0, PT, P0, P1, PT, 0xf8, 0x8f ;  /* 0x00000000008f781c */ /* 0x000fe40000703f70 */
[----:B------:R-:W-:-:S02]  /*0870*/  SHF.R.U32.HI R12, RZ, 0x1, R10 ;  /* 0x00000001ff0c7819 */ /* 0x000fc4000001160a */
[----:B------:R-:W-:-:S04]  /*0880*/  SEL R3, RZ, 0x1, !P0 ;  /* 0x00000001ff037807 */ /* 0x000fc80004000000 */
[----:B------:R-:W-:-:S04]  /*0890*/  LOP3.LUT R3, R3, 0x1, R12, 0xf8, !PT ;  /* 0x0000000103037812 */ /* 0x000fc800078ef80c */
[----:B------:R-:W-:-:S04]  /*08a0*/  LOP3.LUT R3, R3, R10, RZ, 0xc0, !PT ;  /* 0x0000000a03037212 */ /* 0x000fc800078ec0ff */
[----:B------:R-:W-:-:S04]  /*08b0*/  IADD3 R3, PT, PT, R12, R3, RZ ;  /* 0x000000030c037210 */ /* 0x000fc80007ffe0ff */
[----:B------:R-:W-:Y:S01]  /*08c0*/  LOP3.LUT R0, R3, R0, RZ, 0xfc, !PT ;  /* 0x0000000003007212 */ /* 0x000fe200078efcff */
[----:B------:R-:W-:Y:S06]  /*08d0*/  BRA `(.L_x_31) ;  /* 0x0000000000107947 */ /* 0x000fec0003800000 */
.L_x_30:
[----:B------:R-:W-:-:S04]  /*08e0*/  LOP3.LUT R0, R0, 0x80000000, RZ, 0xc0, !PT ;  /* 0x8000000000007812 */ /* 0x000fc800078ec0ff */
[----:B------:R-:W-:Y:S01]  /*08f0*/  LOP3.LUT R0, R0, 0x7f800000, RZ, 0xfc, !PT ;  /* 0x7f80000000007812 */ /* 0x000fe200078efcff */
[----:B------:R-:W-:Y:S06]  /*0900*/  BRA `(.L_x_31) ;  /* 0x0000000000047947 */ /* 0x000fec0003800000 */
.L_x_29:
[----:B------:R-:W-:-:S07]  /*0910*/  IMAD R0, R10, 0x800000, R0 ;  /* 0x008000000a007824 */ /* 0x000fce00078e0200 */
.L_x_31:
[----:B------:R-:W-:Y:S05]  /*0920*/  BSYNC.RECONVERGENT B3 ;  /* 0x0000000000037941 */ /* 0x000fea0003800200 */
.L_x_28:
[----:B------:R-:W-:Y:S05]  /*0930*/  BRA `(.L_x_32) ;  /* 0x0000000000207947 */ /* 0x000fea0003800000 */
.L_x_27:
[----:B------:R-:W-:-:S04]  /*0940*/  LOP3.LUT R0, R10, 0x80000000, R7, 0x48, !PT ;  /* 0x800000000a007812 */ /* 0x000fc800078e4807 */
[----:B------:R-:W-:Y:S01]  /*0950*/  LOP3.LUT R0, R0, 0x7f800000, RZ, 0xfc, !PT ;  /* 0x7f80000000007812 */ /* 0x000fe200078efcff */
[----:B------:R-:W-:Y:S06]  /*0960*/  BRA `(.L_x_32) ;  /* 0x0000000000147947 */ /* 0x000fec0003800000 */
.L_x_26:
[----:B------:R-:W-:Y:S01]  /*0970*/  LOP3.LUT R0, R10, 0x80000000, R7, 0x48, !PT ;  /* 0x800000000a007812 */ /* 0x000fe200078e4807 */
[----:B------:R-:W-:Y:S06]  /*0980*/  BRA `(.L_x_32) ;  /* 0x00000000000c7947 */ /* 0x000fec0003800000 */
.L_x_25:
[----:B------:R-:W0:Y:S01]  /*0990*/  MUFU.RSQ R0, -QNAN ;  /* 0xffc0000000007908 */ /* 0x000e220000001400 */
[----:B------:R-:W-:Y:S05]  /*09a0*/  BRA `(.L_x_32) ;  /* 0x0000000000047947 */ /* 0x000fea0003800000 */
.L_x_24:
[----:B------:R-:W-:-:S07]  /*09b0*/  FADD.FTZ R0, R0, R3 ;  /* 0x0000000300007221 */ /* 0x000fce0000010000 */
.L_x_32:
[----:B------:R-:W-:Y:S05]  /*09c0*/  BSYNC.RECONVERGENT B2 ;  /* 0x0000000000027941 */ /* 0x000fea0003800200 */
.L_x_22:
[----:B------:R-:W-:-:S04]  /*09d0*/  IMAD.MOV.U32 R7, RZ, RZ, 0x0 ;  /* 0x00000000ff077424 */ /* 0x000fc800078e00ff */
[----:B0-----:R-:W-:Y:S05]  /*09e0*/  RET.REL.NODEC R6 `(_Z19newtonRaphsonKernelPfS_fi) ;  /* 0xfffffff406847950 */ /* 0x001fea0003c3ffff */
.L_x_33:
        /* <DEDUP_REMOVED lines=9> */
.L_x_35:


//--------------------- .nv.shared.reserved.0     --------------------------
	.section	.nv.shared.reserved.0,"aw",@nobits
	.weak		__nv_reservedSMEM_offset_0_alias
	.size		__nv_reservedSMEM_offset_0_alias, 0, 64
	.other		__nv_reservedSMEM_offset_0_alias,@"STO_CUDA_RESERVED_SHARED STV_DEFAULT"
__nv_reservedSMEM_offset_0_alias:
	.zero		0
	.zero		64


//--------------------- .nv.constant0._Z20newtonRaphsonGenericPfS_fi12FunctionPair --------------------------
	.section	.nv.constant0._Z20newtonRaphsonGenericPfS_fi12FunctionPair,"a",@progbits
	.sectionflags	@""
	.align	4
.nv.constant0._Z20newtonRaphsonGenericPfS_fi12FunctionPair:
	.zero		936


//--------------------- .nv.constant0._Z19newtonRaphsonKernelPfS_fi --------------------------
	.section	.nv.constant0._Z19newtonRaphsonKernelPfS_fi,"a",@progbits
	.sectionflags	@""
	.align	4
.nv.constant0._Z19newtonRaphsonKernelPfS_fi:
	.zero		920


//--------------------- SYMBOLS --------------------------

	.type		.nv.reservedSmem.offset0,@object
	.size		.nv.reservedSmem.offset0,0x4
